	.headerflags	@"EF_CUDA_TEXMODE_UNIFIED EF_CUDA_64BIT_ADDRESS EF_CUDA_ACCELERATORS EF_CUDA_SM90 EF_CUDA_VIRTUAL_SM(EF_CUDA_SM90)"
	.elftype	@"ET_EXEC"


//--------------------- .nv.info                  --------------------------
	.section	.nv.info,"",@"SHT_CUDA_INFO"
	.align	4


	//----- nvinfo : EIATTR_REGCOUNT
	.align		4
        /*0000*/ 	.byte	0x04, 0x2f
        /*0002*/ 	.short	(.L_3 - .L_2)
	.align		4
.L_2:
        /*0004*/ 	.word	index@(triton_poi_fused__native_batch_norm_legit_no_training_leaky_relu_8)
        /*0008*/ 	.word	0x00000010


	//----- nvinfo : EIATTR_MIN_STACK_SIZE
	.align		4
.L_3:
        /*000c*/ 	.byte	0x04, 0x12
        /*000e*/ 	.short	(.L_5 - .L_4)
	.align		4
.L_4:
        /*0010*/ 	.word	index@(triton_poi_fused__native_batch_norm_legit_no_training_leaky_relu_8)
        /*0014*/ 	.word	0x00000000


	//----- nvinfo : EIATTR_FRAME_SIZE
	.align		4
.L_5:
        /*0018*/ 	.byte	0x04, 0x11
        /*001a*/ 	.short	(.L_7 - .L_6)
	.align		4
.L_6:
        /*001c*/ 	.word	index@(triton_poi_fused__native_batch_norm_legit_no_training_leaky_relu_8)
        /*0020*/ 	.word	0x00000000


	//----- nvinfo : EIATTR_MIN_STACK_SIZE
	.align		4
.L_7:
        /*0024*/ 	.byte	0x04, 0x12
        /*0026*/ 	.short	(.L_9 - .L_8)
	.align		4
.L_8:
        /*0028*/ 	.word	index@(triton_poi_fused__native_batch_norm_legit_no_training_leaky_relu_8)
        /*002c*/ 	.word	0x00000000
.L_9:


//--------------------- .nv.info.triton_poi_fused__native_batch_norm_legit_no_training_leaky_relu_8 --------------------------
	.section	.nv.info.triton_poi_fused__native_batch_norm_legit_no_training_leaky_relu_8,"",@"SHT_CUDA_INFO"
	.sectionflags	@""
	.align	4


	//----- nvinfo : EIATTR_CUDA_API_VERSION
	.align		4
        /*0000*/ 	.byte	0x04, 0x37
        /*0002*/ 	.short	(.L_11 - .L_10)
.L_10:
        /*0004*/ 	.word	0x0000007c


	//----- nvinfo : EIATTR_KPARAM_INFO
	.align		4
.L_11:
        /*0008*/ 	.byte	0x04, 0x17
        /*000a*/ 	.short	(.L_13 - .L_12)
.L_12:
        /*000c*/ 	.word	0x00000000
        /*0010*/ 	.short	0x0006
        /*0012*/ 	.short	0x0030
        /*0014*/ 	.byte	0x00, 0xf0, 0x11, 0x00


	//----- nvinfo : EIATTR_KPARAM_INFO
	.align		4
.L_13:
        /*0018*/ 	.byte	0x04, 0x17
        /*001a*/ 	.short	(.L_15 - .L_14)
.L_14:
        /*001c*/ 	.word	0x00000000
        /*0020*/ 	.short	0x0005
        /*0022*/ 	.short	0x0028
        /*0024*/ 	.byte	0x00, 0xf4, 0x21, 0x00


	//----- nvinfo : EIATTR_KPARAM_INFO
	.align		4
.L_15:
        /*0028*/ 	.byte	0x04, 0x17
        /*002a*/ 	.short	(.L_17 - .L_16)
.L_16:
        /*002c*/ 	.word	0x00000000
        /*0030*/ 	.short	0x0004
        /*0032*/ 	.short	0x0020
        /*0034*/ 	.byte	0x00, 0xf4, 0x21, 0x00


	//----- nvinfo : EIATTR_KPARAM_INFO
	.align		4
.L_17:
        /*0038*/ 	.byte	0x04, 0x17
        /*003a*/ 	.short	(.L_19 - .L_18)
.L_18:
        /*003c*/ 	.word	0x00000000
        /*0040*/ 	.short	0x0003
        /*0042*/ 	.short	0x0018
        /*0044*/ 	.byte	0x00, 0xf4, 0x21, 0x00


	//----- nvinfo : EIATTR_KPARAM_INFO
	.align		4
.L_19:
        /*0048*/ 	.byte	0x04, 0x17
        /*004a*/ 	.short	(.L_21 - .L_20)
.L_20:
        /*004c*/ 	.word	0x00000000
        /*0050*/ 	.short	0x0002
        /*0052*/ 	.short	0x0010
        /*0054*/ 	.byte	0x00, 0xf4, 0x21, 0x00


	//----- nvinfo : EIATTR_KPARAM_INFO
	.align		4
.L_21:
        /*0058*/ 	.byte	0x04, 0x17
        /*005a*/ 	.short	(.L_23 - .L_22)
.L_22:
        /*005c*/ 	.word	0x00000000
        /*0060*/ 	.short	0x0001
        /*0062*/ 	.short	0x0008
        /*0064*/ 	.byte	0x00, 0xf4, 0x21, 0x00


	//----- nvinfo : EIATTR_KPARAM_INFO
	.align		4
.L_23:
        /*0068*/ 	.byte	0x04, 0x17
        /*006a*/ 	.short	(.L_25 - .L_24)
.L_24:
        /*006c*/ 	.word	0x00000000
        /*0070*/ 	.short	0x0000
        /*0072*/ 	.short	0x0000
        /*0074*/ 	.byte	0x00, 0xf4, 0x21, 0x00


	//----- nvinfo : EIATTR_SPARSE_MMA_MASK
	.align		4
.L_25:
        /*0078*/ 	.byte	0x03, 0x50
        /*007a*/ 	.short	0x0000


	//----- nvinfo : EIATTR_MAXREG_COUNT
	.align		4
        /*007c*/ 	.byte	0x03, 0x1b
        /*007e*/ 	.short	0x00ff


	//----- nvinfo : EIATTR_EXIT_INSTR_OFFSETS
	.align		4
        /*0080*/ 	.byte	0x04, 0x1c
        /*0082*/ 	.short	(.L_27 - .L_26)


	//   ....[0]....
.L_26:
        /*0084*/ 	.word	0x000003d0


	//----- nvinfo : EIATTR_REQNTID
	.align		4
.L_27:
        /*0088*/ 	.byte	0x04, 0x10
        /*008a*/ 	.short	(.L_29 - .L_28)
.L_28:
        /*008c*/ 	.word	0x00000100
        /*0090*/ 	.word	0x00000001
        /*0094*/ 	.word	0x00000001


	//----- nvinfo : EIATTR_CBANK_PARAM_SIZE
	.align		4
.L_29:
        /*0098*/ 	.byte	0x03, 0x19
        /*009a*/ 	.short	0x0034


	//----- nvinfo : EIATTR_PARAM_CBANK
	.align		4
        /*009c*/ 	.byte	0x04, 0x0a
        /*009e*/ 	.short	(.L_31 - .L_30)
	.align		4
.L_30:
        /*00a0*/ 	.word	index@(.nv.constant0.triton_poi_fused__native_batch_norm_legit_no_training_leaky_relu_8)
        /*00a4*/ 	.short	0x0210
        /*00a6*/ 	.short	0x0034


	//----- nvinfo : EIATTR_SW_WAR
	.align		4
.L_31:
        /*00a8*/ 	.byte	0x04, 0x36
        /*00aa*/ 	.short	(.L_33 - .L_32)
.L_32:
        /*00ac*/ 	.word	0x00000008
.L_33:


//--------------------- .nv.callgraph             --------------------------
	.section	.nv.callgraph,"",@"SHT_CUDA_CALLGRAPH"
	.align	4
	.sectionentsize	8
	.align		4
        /*0000*/ 	.word	0x00000000
	.align		4
        /*0004*/ 	.word	0xffffffff
	.align		4
        /*0008*/ 	.word	0x00000000
	.align		4
        /*000c*/ 	.word	0xfffffffe
	.align		4
        /*0010*/ 	.word	0x00000000
	.align		4
        /*0014*/ 	.word	0xfffffffd
	.align		4
        /*0018*/ 	.word	0x00000000
	.align		4
        /*001c*/ 	.word	0xfffffffc


//--------------------- .nv.constant4             --------------------------
	.section	.nv.constant4,"a",@progbits
	.align	8
	.align		8
.nv.constant4:
        /*0000*/ 	.dword	_$_str
	.align		8
        /*0008*/ 	.dword	_$_str_$_2


//--------------------- .text.triton_poi_fused__native_batch_norm_legit_no_training_leaky_relu_8 --------------------------
	.section	.text.triton_poi_fused__native_batch_norm_legit_no_training_leaky_relu_8,"ax",@progbits
	.align	128
        .global         triton_poi_fused__native_batch_norm_legit_no_training_leaky_relu_8
        .type           triton_poi_fused__native_batch_norm_legit_no_training_leaky_relu_8,@function
        .size           triton_poi_fused__native_batch_norm_legit_no_training_leaky_relu_8,(.L_x_1 - triton_poi_fused__native_batch_norm_legit_no_training_leaky_relu_8)
        .other          triton_poi_fused__native_batch_norm_legit_no_training_leaky_relu_8,@"STO_CUDA_ENTRY STV_DEFAULT"
triton_poi_fused__native_batch_norm_legit_no_training_leaky_relu_8:
.text.triton_poi_fused__native_batch_norm_legit_no_training_leaky_relu_8:
[----:B------:R-:W-:Y:S01]  /*0000*/  LDC R1, c[0x0][0x28] ;  /* 0x00000a00ff017b82 */ /* 0x000fe20000000800 */
[----:B------:R-:W1:Y:S07]  /*0010*/  S2R R0, SR_TID.X ;  /* 0x0000000000007919 */ /* 0x000e6e0000002100 */
[----:B------:R-:W2:Y:S01]  /*0020*/  LDC.64 R2, c[0x0][0x228] ;  /* 0x00008a00ff027b82 */ /* 0x000ea20000000a00 */
[----:B------:R-:W-:Y:S01]  /*0030*/  ULDC.64 UR4, c[0x0][0x208] ;  /* 0x0000820000047ab9 */ /* 0x000fe20000000a00 */
[----:B------:R-:W3:Y:S06]  /*0040*/  S2R R7, SR_CTAID.X ;  /* 0x0000000000077919 */ /* 0x000eec0000002500 */
[----:B------:R-:W4:Y:S08]  /*0050*/  LDC.64 R8, c[0x0][0x230] ;  /* 0x00008c00ff087b82 */ /* 0x000f300000000a00 */
[----:B------:R-:W5:Y:S01]  /*0060*/  LDC.64 R10, c[0x0][0x238] ;  /* 0x00008e00ff0a7b82 */ /* 0x000f620000000a00 */
[----:B-1----:R-:W-:-:S02]  /*0070*/  SHF.L.U32 R0, R0, 0x1, RZ ;  /* 0x0000000100007819 */ /* 0x002fc400000006ff */
[----:B---3--:R-:W-:Y:S02]  /*0080*/  SHF.R.S32.HI R5, RZ, 0x16, R7 ;  /* 0x00000016ff057819 */ /* 0x008fe40000011407 */
[----:B------:R-:W-:Y:S02]  /*0090*/  LOP3.LUT R0, R0, 0x1fe, RZ, 0xc0, !PT ;  /* 0x000001fe00007812 */ /* 0x000fe400078ec0ff */
[----:B------:R-:W-:Y:S02]  /*00a0*/  SGXT R5, R5, 0x1 ;  /* 0x000000010505781a */ /* 0x000fe40000000200 */
[----:B------:R-:W-:Y:S02]  /*00b0*/  LEA R0, R7, R0, 0x9 ;  /* 0x0000000007007211 */ /* 0x000fe400078e48ff */
[----:B------:R-:W1:Y:S02]  /*00c0*/  LDC.64 R6, c[0x0][0x220] ;  /* 0x00008800ff067b82 */ /* 0x000e640000000a00 */
[----:B------:R-:W-:-:S04]  /*00d0*/  LEA.HI R5, R5, R0, RZ, 0x6 ;  /* 0x0000000005057211 */ /* 0x000fc800078f30ff */
[----:B------:R-:W-:-:S04]  /*00e0*/  LOP3.LUT R5, R5, 0xffffffc0, RZ, 0xc0, !PT ;  /* 0xffffffc005057812 */ /* 0x000fc800078ec0ff */
[----:B------:R-:W-:Y:S02]  /*00f0*/  IADD3 R13, R0, -R5, RZ ;  /* 0x80000005000d7210 */ /* 0x000fe40007ffe0ff */
[----:B------:R-:W3:Y:S03]  /*0100*/  LDC.64 R4, c[0x0][0x218] ;  /* 0x00008600ff047b82 */ /* 0x000ee60000000a00 */
[----:B--2---:R-:W-:-:S06]  /*0110*/  IMAD.WIDE R2, R13, 0x4, R2 ;  /* 0x000000040d027825 */ /* 0x004fcc00078e0202 */
[----:B------:R-:W2:Y:S01]  /*0120*/  LDG.E.EL.64 R2, desc[UR4][R2.64] ;  /* 0x0000000402027981 */ /* 0x000ea2000c2e1b00 */
[----:B-1----:R-:W-:-:S06]  /*0130*/  IMAD.WIDE R6, R13, 0x4, R6 ;  /* 0x000000040d067825 */ /* 0x002fcc00078e0206 */
[----:B------:R-:W2:Y:S01]  /*0140*/  LDG.E.EL.64 R6, desc[UR4][R6.64] ;  /* 0x0000000406067981 */ /* 0x000ea2000c2e1b00 */
[----:B---3--:R-:W-:-:S06]  /*0150*/  IMAD.WIDE R4, R0, 0x4, R4 ;  /* 0x0000000400047825 */ /* 0x008fcc00078e0204 */
[----:B------:R-:W3:Y:S01]  /*0160*/  LDG.E.64 R4, desc[UR4][R4.64] ;  /* 0x0000000404047981 */ /* 0x000ee2000c1e1b00 */
[----:B----4-:R-:W-:-:S04]  /*0170*/  IMAD.WIDE R8, R13, 0x4, R8 ;  /* 0x000000040d087825 */ /* 0x010fc800078e0208 */
[----:B-----5:R-:W-:Y:S02]  /*0180*/  IMAD.WIDE R10, R13, 0x4, R10 ;  /* 0x000000040d0a7825 */ /* 0x020fe400078e020a */
[----:B------:R-:W4:Y:S04]  /*0190*/  LDG.E.EL.64 R8, desc[UR4][R8.64] ;  /* 0x0000000408087981 */ /* 0x000f28000c2e1b00 */
[----:B------:R-:W4:Y:S01]  /*01a0*/  LDG.E.EL.64 R10, desc[UR4][R10.64] ;  /* 0x000000040a0a7981 */ /* 0x000f22000c2e1b00 */
[----:B--2---:R-:W-:Y:S01]  /*01b0*/  FADD R2, R2, 9.9999997473787516356e-06 ;  /* 0x3727c5ac02027421 */ /* 0x004fe20000000000 */
[----:B------:R-:W-:-:S03]  /*01c0*/  FADD R3, R3, 9.9999997473787516356e-06 ;  /* 0x3727c5ac03037421 */ /* 0x000fc60000000000 */
[----:B------:R-:W1:Y:S08]  /*01d0*/  MUFU.SQRT R12, R2 ;  /* 0x00000002000c7308 */ /* 0x000e700000002000 */
[----:B------:R-:W2:Y:S01]  /*01e0*/  MUFU.SQRT R13, R3 ;  /* 0x00000003000d7308 */ /* 0x000ea20000002000 */
[C---:B-1----:R-:W-:Y:S02]  /*01f0*/  FSETP.GT.AND P0, PT, R12.reuse, 8.50705917302346158658e+37, PT ;  /* 0x7e8000000c00780b */ /* 0x042fe40003f04000 */
[----:B------:R-:W-:-:S02]  /*0200*/  FSETP.GEU.AND P2, PT, R12, 1.175494350822287508e-38, PT ;  /* 0x008000000c00780b */ /* 0x000fc40003f4e000 */
[C---:B--2---:R-:W-:Y:S02]  /*0210*/  FSETP.GT.AND P1, PT, R13.reuse, 8.50705917302346158658e+37, PT ;  /* 0x7e8000000d00780b */ /* 0x044fe40003f24000 */
[----:B------:R-:W-:-:S07]  /*0220*/  FSETP.GEU.AND P3, PT, R13, 1.175494350822287508e-38, PT ;  /* 0x008000000d00780b */ /* 0x000fce0003f6e000 */
[----:B------:R-:W-:Y:S01]  /*0230*/  @P0 FMUL R12, R12, 0.25 ;  /* 0x3e8000000c0c0820 */ /* 0x000fe20000400000 */
[----:B------:R-:W-:-:S03]  /*0240*/  HFMA2.MMA R2, -RZ, RZ, 1.625, 0 ;  /* 0x3e800000ff027435 */ /* 0x000fc600000001ff */
[----:B------:R-:W-:Y:S01]  /*0250*/  @!P2 FMUL R12, R12, 16777216 ;  /* 0x4b8000000c0ca820 */ /* 0x000fe20000400000 */
[----:B------:R-:W-:-:S04]  /*0260*/  @P1 FMUL R13, R13, 0.25 ;  /* 0x3e8000000d0d1820 */ /* 0x000fc80000400000 */
[----:B------:R-:W-:Y:S01]  /*0270*/  @!P3 FMUL R13, R13, 16777216 ;  /* 0x4b8000000d0db820 */ /* 0x000fe20000400000 */
[----:B------:R-:W1:Y:S01]  /*0280*/  MUFU.RCP R12, R12 ;  /* 0x0000000c000c7308 */ /* 0x000e620000001000 */
[----:B------:R-:W-:-:S07]  /*0290*/  FSEL R3, R2, 1, P0 ;  /* 0x3f80000002037808 */ /* 0x000fce0000000000 */
[----:B------:R-:W2:Y:S01]  /*02a0*/  MUFU.RCP R13, R13 ;  /* 0x0000000d000d7308 */ /* 0x000ea20000001000 */
[----:B------:R-:W-:Y:S01]  /*02b0*/  FSEL R2, R2, 1, P1 ;  /* 0x3f80000002027808 */ /* 0x000fe20000800000 */
[----:B------:R-:W-:Y:S01]  /*02c0*/  @!P2 FMUL R3, R3, 16777216 ;  /* 0x4b8000000303a820 */ /* 0x000fe20000400000 */
[----:B---3--:R-:W-:-:S03]  /*02d0*/  FADD R5, R5, -R7 ;  /* 0x8000000705057221 */ /* 0x008fc60000000000 */
[----:B------:R-:W-:Y:S01]  /*02e0*/  @!P3 FMUL R2, R2, 16777216 ;  /* 0x4b8000000202b820 */ /* 0x000fe20000400000 */
[----:B------:R-:W-:Y:S01]  /*02f0*/  FADD R4, R4, -R6 ;  /* 0x8000000604047221 */ /* 0x000fe20000000000 */
[----:B-1----:R-:W-:Y:S02]  /*0300*/  FMUL R7, R12, R3 ;  /* 0x000000030c077220 */ /* 0x002fe40000400000 */
[----:B--2---:R-:W-:Y:S02]  /*0310*/  FMUL R6, R13, R2 ;  /* 0x000000020d067220 */ /* 0x004fe40000400000 */
[----:B------:R-:W1:Y:S01]  /*0320*/  LDC.64 R2, c[0x0][0x210] ;  /* 0x00008400ff027b82 */ /* 0x000e620000000a00 */
[----:B------:R-:W-:Y:S01]  /*0330*/  FMUL R7, R4, R7 ;  /* 0x0000000704077220 */ /* 0x000fe20000400000 */
[----:B------:R-:W-:-:S03]  /*0340*/  FMUL R6, R5, R6 ;  /* 0x0000000605067220 */ /* 0x000fc60000400000 */
[----:B----4-:R-:W-:Y:S01]  /*0350*/  FFMA R8, R8, R7, R10 ;  /* 0x0000000708087223 */ /* 0x010fe2000000000a */
[----:B------:R-:W-:-:S04]  /*0360*/  FFMA R9, R9, R6, R11 ;  /* 0x0000000609097223 */ /* 0x000fc8000000000b */
[----:B------:R-:W-:Y:S02]  /*0370*/  FSETP.GT.AND P0, PT, R8, RZ, PT ;  /* 0x000000ff0800720b */ /* 0x000fe40003f04000 */
[----:B------:R-:W-:-:S11]  /*0380*/  FSETP.GT.AND P1, PT, R9, RZ, PT ;  /* 0x000000ff0900720b */ /* 0x000fd60003f24000 */
[----:B------:R-:W-:Y:S01]  /*0390*/  @!P0 FMUL R8, R8, 0.10000000149011611938 ;  /* 0x3dcccccd08088820 */ /* 0x000fe20000400000 */
[----:B-1----:R-:W-:-:S04]  /*03a0*/  IMAD.WIDE R2, R0, 0x4, R2 ;  /* 0x0000000400027825 */ /* 0x002fc800078e0202 */
[----:B------:R-:W-:-:S05]  /*03b0*/  @!P1 FMUL R9, R9, 0.10000000149011611938 ;  /* 0x3dcccccd09099820 */ /* 0x000fca0000400000 */
[----:B------:R-:W-:Y:S01]  /*03c0*/  STG.E.64 desc[UR4][R2.64], R8 ;  /* 0x0000000802007986 */ /* 0x000fe2000c101b04 */
[----:B------:R-:W-:Y:S05]  /*03d0*/  EXIT ;  /* 0x000000000000794d */ /* 0x000fea0003800000 */
.L_x_0:
[----:B------:R-:W-:-:S00]  /*03e0*/  BRA `(.L_x_0) ;  /* 0xfffffffc00fc7947 */ /* 0x000fc0000383ffff */
[----:B------:R-:W-:-:S00]  /*03f0*/  NOP ;  /* 0x0000000000007918 */ /* 0x000fc00000000000 */
        /* <DEDUP_REMOVED lines=8> */
.L_x_1:


//--------------------- .nv.global.init           --------------------------
	.section	.nv.global.init,"aw",@progbits
.nv.global.init:
	.type		_$_str,@object
	.size		_$_str,(_$_str_$_2 - _$_str)
_$_str:
        /*0000*/ 	.byte	0x5f, 0x5f, 0x43, 0x55, 0x44, 0x41, 0x5f, 0x46, 0x54, 0x5a, 0x00
	.type		_$_str_$_2,@object
	.size		_$_str_$_2,(.L_1 - _$_str_$_2)
_$_str_$_2:
        /*000b*/ 	.byte	0x5f, 0x5f, 0x43, 0x55, 0x44, 0x41, 0x5f, 0x50, 0x52, 0x45, 0x43, 0x5f, 0x53, 0x51, 0x52, 0x54
        /*001b*/ 	.byte	0x00
.L_1:


//--------------------- .nv.constant0.triton_poi_fused__native_batch_norm_legit_no_training_leaky_relu_8 --------------------------
	.section	.nv.constant0.triton_poi_fused__native_batch_norm_legit_no_training_leaky_relu_8,"a",@progbits
	.sectionflags	@""
	.align	4
.nv.constant0.triton_poi_fused__native_batch_norm_legit_no_training_leaky_relu_8:
	.zero		580
